//
// Generated by NVIDIA NVVM Compiler
//
// Compiler Build ID: CL-36424714
// Cuda compilation tools, release 13.0, V13.0.88
// Based on NVVM 20.0.0
//

.version 9.0
.target sm_100
.address_size 64

	// .globl	_Z6VecCpyPfS_S_i

.visible .entry _Z6VecCpyPfS_S_i(
	.param .u64 .ptr .align 1 _Z6VecCpyPfS_S_i_param_0,
	.param .u64 .ptr .align 1 _Z6VecCpyPfS_S_i_param_1,
	.param .u64 .ptr .align 1 _Z6VecCpyPfS_S_i_param_2,
	.param .u32 _Z6VecCpyPfS_S_i_param_3
)
{
	.reg .pred 	%p<2>;
	.reg .b32 	%r<7>;
	.reg .b32 	%f<113>;
	.reg .b64 	%rd<11>;

	ld.param.u64 	%rd4, [_Z6VecCpyPfS_S_i_param_0];
	ld.param.u64 	%rd5, [_Z6VecCpyPfS_S_i_param_1];
	ld.param.u64 	%rd3, [_Z6VecCpyPfS_S_i_param_2];
	ld.param.u32 	%r2, [_Z6VecCpyPfS_S_i_param_3];
	cvta.to.global.u64 	%rd1, %rd5;
	cvta.to.global.u64 	%rd2, %rd4;
	mov.u32 	%r3, %ntid.x;
	mov.u32 	%r4, %ctaid.x;
	mov.u32 	%r5, %tid.x;
	mad.lo.s32 	%r1, %r3, %r4, %r5;
	add.s32 	%r6, %r1, 10;
	setp.ge.s32 	%p1, %r6, %r2;
	@%p1 bra 	$L__BB0_2;
	mul.wide.s32 	%rd6, %r1, 4;
	add.s64 	%rd7, %rd2, %rd6;
	cvta.to.global.u64 	%rd8, %rd3;
	add.s64 	%rd9, %rd1, %rd6;
	ld.global.f32 	%f1, [%rd9];
	ld.global.f32 	%f2, [%rd7];
	mul.f32 	%f3, %f2, %f1;
	add.f32 	%f4, %f3, 0f00000000;
	add.f32 	%f5, %f3, %f4;
	add.f32 	%f6, %f3, %f5;
	add.f32 	%f7, %f3, %f6;
	add.f32 	%f8, %f3, %f7;
	add.f32 	%f9, %f3, %f8;
	add.f32 	%f10, %f3, %f9;
	add.f32 	%f11, %f3, %f10;
	add.f32 	%f12, %f3, %f11;
	add.f32 	%f13, %f3, %f12;
	add.f32 	%f14, %f3, %f13;
	add.f32 	%f15, %f3, %f14;
	add.f32 	%f16, %f3, %f15;
	add.f32 	%f17, %f3, %f16;
	add.f32 	%f18, %f3, %f17;
	add.f32 	%f19, %f3, %f18;
	add.f32 	%f20, %f3, %f19;
	add.f32 	%f21, %f3, %f20;
	add.f32 	%f22, %f3, %f21;
	add.f32 	%f23, %f3, %f22;
	add.f32 	%f24, %f3, %f23;
	add.f32 	%f25, %f3, %f24;
	add.f32 	%f26, %f3, %f25;
	add.f32 	%f27, %f3, %f26;
	add.f32 	%f28, %f3, %f27;
	add.f32 	%f29, %f3, %f28;
	add.f32 	%f30, %f3, %f29;
	add.f32 	%f31, %f3, %f30;
	add.f32 	%f32, %f3, %f31;
	add.f32 	%f33, %f3, %f32;
	add.f32 	%f34, %f3, %f33;
	add.f32 	%f35, %f3, %f34;
	add.f32 	%f36, %f3, %f35;
	add.f32 	%f37, %f3, %f36;
	add.f32 	%f38, %f3, %f37;
	add.f32 	%f39, %f3, %f38;
	add.f32 	%f40, %f3, %f39;
	add.f32 	%f41, %f3, %f40;
	add.f32 	%f42, %f3, %f41;
	add.f32 	%f43, %f3, %f42;
	add.f32 	%f44, %f3, %f43;
	add.f32 	%f45, %f3, %f44;
	add.f32 	%f46, %f3, %f45;
	add.f32 	%f47, %f3, %f46;
	add.f32 	%f48, %f3, %f47;
	add.f32 	%f49, %f3, %f48;
	add.f32 	%f50, %f3, %f49;
	add.f32 	%f51, %f3, %f50;
	add.f32 	%f52, %f3, %f51;
	add.f32 	%f53, %f3, %f52;
	add.f32 	%f54, %f3, %f53;
	add.f32 	%f55, %f3, %f54;
	add.f32 	%f56, %f3, %f55;
	add.f32 	%f57, %f3, %f56;
	add.f32 	%f58, %f3, %f57;
	add.f32 	%f59, %f3, %f58;
	add.f32 	%f60, %f3, %f59;
	add.f32 	%f61, %f3, %f60;
	add.f32 	%f62, %f3, %f61;
	add.f32 	%f63, %f3, %f62;
	add.f32 	%f64, %f3, %f63;
	add.f32 	%f65, %f3, %f64;
	add.f32 	%f66, %f3, %f65;
	add.f32 	%f67, %f3, %f66;
	add.f32 	%f68, %f3, %f67;
	add.f32 	%f69, %f3, %f68;
	add.f32 	%f70, %f3, %f69;
	add.f32 	%f71, %f3, %f70;
	add.f32 	%f72, %f3, %f71;
	add.f32 	%f73, %f3, %f72;
	add.f32 	%f74, %f3, %f73;
	add.f32 	%f75, %f3, %f74;
	add.f32 	%f76, %f3, %f75;
	add.f32 	%f77, %f3, %f76;
	add.f32 	%f78, %f3, %f77;
	add.f32 	%f79, %f3, %f78;
	add.f32 	%f80, %f3, %f79;
	add.f32 	%f81, %f3, %f80;
	add.f32 	%f82, %f3, %f81;
	add.f32 	%f83, %f3, %f82;
	add.f32 	%f84, %f3, %f83;
	add.f32 	%f85, %f3, %f84;
	add.f32 	%f86, %f3, %f85;
	add.f32 	%f87, %f3, %f86;
	add.f32 	%f88, %f3, %f87;
	add.f32 	%f89, %f3, %f88;
	add.f32 	%f90, %f3, %f89;
	add.f32 	%f91, %f3, %f90;
	add.f32 	%f92, %f3, %f91;
	add.f32 	%f93, %f3, %f92;
	add.f32 	%f94, %f3, %f93;
	add.f32 	%f95, %f3, %f94;
	add.f32 	%f96, %f3, %f95;
	add.f32 	%f97, %f3, %f96;
	add.f32 	%f98, %f3, %f97;
	add.f32 	%f99, %f3, %f98;
	add.f32 	%f100, %f3, %f99;
	add.f32 	%f101, %f3, %f100;
	add.f32 	%f102, %f3, %f101;
	add.f32 	%f103, %f3, %f102;
	add.s64 	%rd10, %rd8, %rd6;
	st.global.f32 	[%rd10], %f2;
	ld.global.f32 	%f104, [%rd7+4];
	st.global.f32 	[%rd10+4], %f104;
	ld.global.f32 	%f105, [%rd7+8];
	st.global.f32 	[%rd10+8], %f105;
	ld.global.f32 	%f106, [%rd7+12];
	st.global.f32 	[%rd10+12], %f106;
	ld.global.f32 	%f107, [%rd7+16];
	st.global.f32 	[%rd10+16], %f107;
	ld.global.f32 	%f108, [%rd7+20];
	st.global.f32 	[%rd10+20], %f108;
	ld.global.f32 	%f109, [%rd7+24];
	st.global.f32 	[%rd10+24], %f109;
	ld.global.f32 	%f110, [%rd7+28];
	st.global.f32 	[%rd10+28], %f110;
	ld.global.f32 	%f111, [%rd7+32];
	st.global.f32 	[%rd10+32], %f111;
	ld.global.f32 	%f112, [%rd7+36];
	st.global.f32 	[%rd10+36], %f112;
	st.global.f32 	[%rd10], %f103;
$L__BB0_2:
	ret;

}


// ===== COMPILED SASS (sm_100) =====

	.target	sm_100

	.elftype	@"ET_EXEC"


//--------------------- .note.nv.tkinfo           --------------------------
	.section	.note.nv.tkinfo,"",@"SHT_NOTE"
	.sectionflags	@"SHF_NOTE_NV_TKINFO"
	.tkinfo
        /*0018*/ 	.word	0x00000002
        /*0030*/ 	.string	""
        /*0030*/ 	.string	"ptxas"
        /*0030*/ 	.string	"Cuda compilation tools, release 13.0, V13.0.88"
        /*0030*/ 	.string	"Build cuda_13.0.r13.0/compiler.36424714_0"
        /*0030*/ 	.string	"-arch sm_100 -m 64 "



//--------------------- .note.nv.cuinfo           --------------------------
	.section	.note.nv.cuinfo,"",@"SHT_NOTE"
	.sectionflags	@"SHF_NOTE_NV_CUINFO"
        /*0018*/ 	.short	0x0002
        /*001a*/ 	.short	0x0064
        /*001c*/ 	.short	0x0082
	.zero		2


//--------------------- .nv.info                  --------------------------
	.section	.nv.info,"",@"SHT_CUDA_INFO"
	.align	4


	//----- nvinfo : EIATTR_REGCOUNT
	.align		4
        /*0000*/ 	.byte	0x04, 0x2f
        /*0002*/ 	.short	(.L_1 - .L_0)
	.align		4
.L_0:
        /*0004*/ 	.word	index@(_Z6VecCpyPfS_S_i)
        /*0008*/ 	.word	0x00000018


	//----- nvinfo : EIATTR_FRAME_SIZE
	.align		4
.L_1:
        /*000c*/ 	.byte	0x04, 0x11
        /*000e*/ 	.short	(.L_3 - .L_2)
	.align		4
.L_2:
        /*0010*/ 	.word	index@(_Z6VecCpyPfS_S_i)
        /*0014*/ 	.word	0x00000000


	//----- nvinfo : EIATTR_MIN_STACK_SIZE
	.align		4
.L_3:
        /*0018*/ 	.byte	0x04, 0x12
        /*001a*/ 	.short	(.L_5 - .L_4)
	.align		4
.L_4:
        /*001c*/ 	.word	index@(_Z6VecCpyPfS_S_i)
        /*0020*/ 	.word	0x00000000
.L_5:


//--------------------- .nv.compat                --------------------------
	.section	.nv.compat,"",@"SHT_CUDA_COMPAT_INFO"
	.align	4
        /*0000*/ 	.byte	0x02, 0x09, 0x00, 0x00, 0x02, 0x02, 0x01, 0x00, 0x02, 0x05, 0x05, 0x00, 0x03, 0x07, 0x01, 0x01
        /*0010*/ 	.byte	0x02, 0x03, 0x00, 0x00, 0x02, 0x06, 0x01, 0x00, 0x04, 0x0b, 0x08, 0x00, 0x09, 0x00, 0x00, 0x00
        /*0020*/ 	.byte	0x00, 0x00, 0x00, 0x00


//--------------------- .nv.info._Z6VecCpyPfS_S_i --------------------------
	.section	.nv.info._Z6VecCpyPfS_S_i,"",@"SHT_CUDA_INFO"
	.sectionflags	@""
	.align	4


	//----- nvinfo : EIATTR_CUDA_API_VERSION
	.align		4
        /*0000*/ 	.byte	0x04, 0x37
        /*0002*/ 	.short	(.L_7 - .L_6)
.L_6:
        /*0004*/ 	.word	0x00000082


	//----- nvinfo : EIATTR_KPARAM_INFO
	.align		4
.L_7:
        /*0008*/ 	.byte	0x04, 0x17
        /*000a*/ 	.short	(.L_9 - .L_8)
.L_8:
        /*000c*/ 	.word	0x00000000
        /*0010*/ 	.short	0x0003
        /*0012*/ 	.short	0x0018
        /*0014*/ 	.byte	0x00, 0xf0, 0x11, 0x00


	//----- nvinfo : EIATTR_KPARAM_INFO
	.align		4
.L_9:
        /*0018*/ 	.byte	0x04, 0x17
        /*001a*/ 	.short	(.L_11 - .L_10)
.L_10:
        /*001c*/ 	.word	0x00000000
        /*0020*/ 	.short	0x0002
        /*0022*/ 	.short	0x0010
        /*0024*/ 	.byte	0x00, 0xf5, 0x21, 0x00


	//----- nvinfo : EIATTR_KPARAM_INFO
	.align		4
.L_11:
        /*0028*/ 	.byte	0x04, 0x17
        /*002a*/ 	.short	(.L_13 - .L_12)
.L_12:
        /*002c*/ 	.word	0x00000000
        /*0030*/ 	.short	0x0001
        /*0032*/ 	.short	0x0008
        /*0034*/ 	.byte	0x00, 0xf5, 0x21, 0x00


	//----- nvinfo : EIATTR_KPARAM_INFO
	.align		4
.L_13:
        /*0038*/ 	.byte	0x04, 0x17
        /*003a*/ 	.short	(.L_15 - .L_14)
.L_14:
        /*003c*/ 	.word	0x00000000
        /*0040*/ 	.short	0x0000
        /*0042*/ 	.short	0x0000
        /*0044*/ 	.byte	0x00, 0xf5, 0x21, 0x00


	//----- nvinfo : EIATTR_SPARSE_MMA_MASK
	.align		4
.L_15:
        /*0048*/ 	.byte	0x03, 0x50
        /*004a*/ 	.short	0x0000


	//----- nvinfo : EIATTR_MAXREG_COUNT
	.align		4
        /*004c*/ 	.byte	0x03, 0x1b
        /*004e*/ 	.short	0x00ff


	//----- nvinfo : EIATTR_MERCURY_ISA_VERSION
	.align		4
        /*0050*/ 	.byte	0x03, 0x5f
        /*0052*/ 	.short	0x0101


	//----- nvinfo : EIATTR_VRC_CTA_INIT_COUNT
	.align		4
        /*0054*/ 	.byte	0x02, 0x4a
	.zero		1
	.zero		1


	//----- nvinfo : EIATTR_EXIT_INSTR_OFFSETS
	.align		4
        /*0058*/ 	.byte	0x04, 0x1c
        /*005a*/ 	.short	(.L_17 - .L_16)


	//   ....[0]....
.L_16:
        /*005c*/ 	.word	0x00000080


	//   ....[1]....
        /*0060*/ 	.word	0x000008a0


	//----- nvinfo : EIATTR_CBANK_PARAM_SIZE
	.align		4
.L_17:
        /*0064*/ 	.byte	0x03, 0x19
        /*0066*/ 	.short	0x001c


	//----- nvinfo : EIATTR_PARAM_CBANK
	.align		4
        /*0068*/ 	.byte	0x04, 0x0a
        /*006a*/ 	.short	(.L_19 - .L_18)
	.align		4
.L_18:
        /*006c*/ 	.word	index@(.nv.constant0._Z6VecCpyPfS_S_i)
        /*0070*/ 	.short	0x0380
        /*0072*/ 	.short	0x001c


	//----- nvinfo : EIATTR_SW_WAR
	.align		4
.L_19:
        /*0074*/ 	.byte	0x04, 0x36
        /*0076*/ 	.short	(.L_21 - .L_20)
.L_20:
        /*0078*/ 	.word	0x00000008
.L_21:


//--------------------- .nv.callgraph             --------------------------
	.section	.nv.callgraph,"",@"SHT_CUDA_CALLGRAPH"
	.align	4
	.sectionentsize	8
	.align		4
        /*0000*/ 	.word	0x00000000
	.align		4
        /*0004*/ 	.word	0xffffffff
	.align		4
        /*0008*/ 	.word	0x00000000
	.align		4
        /*000c*/ 	.word	0xfffffffe
	.align		4
        /*0010*/ 	.word	0x00000000
	.align		4
        /*0014*/ 	.word	0xfffffffd
	.align		4
        /*0018*/ 	.word	0x00000000
	.align		4
        /*001c*/ 	.word	0xfffffffc


//--------------------- .text._Z6VecCpyPfS_S_i    --------------------------
	.section	.text._Z6VecCpyPfS_S_i,"ax",@progbits
	.align	128
        .global         _Z6VecCpyPfS_S_i
        .type           _Z6VecCpyPfS_S_i,@function
        .size           _Z6VecCpyPfS_S_i,(.L_x_1 - _Z6VecCpyPfS_S_i)
        .other          _Z6VecCpyPfS_S_i,@"STO_CUDA_ENTRY STV_DEFAULT"
_Z6VecCpyPfS_S_i:
.text._Z6VecCpyPfS_S_i:
[----:B------:R-:W-:Y:S01]  /*0000*/  LDC R1, c[0x0][0x37c] ;  /* 0x0000df00ff017b82 */ /* 0x000fe20000000800 */
[----:B------:R-:W0:Y:S01]  /*0010*/  S2R R11, SR_CTAID.X ;  /* 0x00000000000b7919 */ /* 0x000e220000002500 */
[----:B------:R-:W0:Y:S01]  /*0020*/  LDCU UR4, c[0x0][0x360] ;  /* 0x00006c00ff0477ac */ /* 0x000e220008000800 */
[----:B------:R-:W0:Y:S01]  /*0030*/  S2R R0, SR_TID.X ;  /* 0x0000000000007919 */ /* 0x000e220000002100 */
[----:B------:R-:W1:Y:S01]  /*0040*/  LDCU UR5, c[0x0][0x398] ;  /* 0x00007300ff0577ac */ /* 0x000e620008000800 */
[----:B0-----:R-:W-:-:S05]  /*0050*/  IMAD R11, R11, UR4, R0 ;  /* 0x000000040b0b7c24 */ /* 0x001fca000f8e0200 */
[----:B------:R-:W-:-:S04]  /*0060*/  IADD3 R0, PT, PT, R11, 0xa, RZ ;  /* 0x0000000a0b007810 */ /* 0x000fc80007ffe0ff */
[----:B-1----:R-:W-:-:S13]  /*0070*/  ISETP.GE.AND P0, PT, R0, UR5, PT ;  /* 0x0000000500007c0c */ /* 0x002fda000bf06270 */
[----:B------:R-:W-:Y:S05]  /*0080*/  @P0 EXIT ;  /* 0x000000000000094d */ /* 0x000fea0003800000 */
[----:B------:R-:W0:Y:S01]  /*0090*/  LDC.64 R2, c[0x0][0x380] ;  /* 0x0000e000ff027b82 */ /* 0x000e220000000a00 */
[----:B------:R-:W1:Y:S07]  /*00a0*/  LDCU.64 UR4, c[0x0][0x358] ;  /* 0x00006b00ff0477ac */ /* 0x000e6e0008000a00 */
[----:B------:R-:W2:Y:S08]  /*00b0*/  LDC.64 R8, c[0x0][0x388] ;  /* 0x0000e200ff087b82 */ /* 0x000eb00000000a00 */
[----:B------:R-:W3:Y:S01]  /*00c0*/  LDC.64 R4, c[0x0][0x390] ;  /* 0x0000e400ff047b82 */ /* 0x000ee20000000a00 */
[----:B0-----:R-:W-:-:S05]  /*00d0*/  IMAD.WIDE R2, R11, 0x4, R2 ;  /* 0x000000040b027825 */ /* 0x001fca00078e0202 */
[----:B-1----:R-:W4:Y:S01]  /*00e0*/  LDG.E R7, desc[UR4][R2.64] ;  /* 0x0000000402077981 */ /* 0x002f22000c1e1900 */
[----:B--2---:R-:W-:-:S05]  /*00f0*/  IMAD.WIDE R8, R11, 0x4, R8 ;  /* 0x000000040b087825 */ /* 0x004fca00078e0208 */
[----:B------:R-:W2:Y:S01]  /*0100*/  LDG.E R0, desc[UR4][R8.64] ;  /* 0x0000000408007981 */ /* 0x000ea2000c1e1900 */
[----:B---3--:R-:W-:-:S05]  /*0110*/  IMAD.WIDE R4, R11, 0x4, R4 ;  /* 0x000000040b047825 */ /* 0x008fca00078e0204 */
[----:B----4-:R-:W-:Y:S04]  /*0120*/  STG.E desc[UR4][R4.64], R7 ;  /* 0x0000000704007986 */ /* 0x010fe8000c101904 */
[----:B------:R-:W3:Y:S04]  /*0130*/  LDG.E R11, desc[UR4][R2.64+0x4] ;  /* 0x00000404020b7981 */ /* 0x000ee8000c1e1900 */
[----:B---3--:R0:W-:Y:S04]  /*0140*/  STG.E desc[UR4][R4.64+0x4], R11 ;  /* 0x0000040b04007986 */ /* 0x0081e8000c101904 */
[----:B------:R-:W3:Y:S04]  /*0150*/  LDG.E R13, desc[UR4][R2.64+0x8] ;  /* 0x00000804020d7981 */ /* 0x000ee8000c1e1900 */
[----:B---3--:R-:W-:Y:S04]  /*0160*/  STG.E desc[UR4][R4.64+0x8], R13 ;  /* 0x0000080d04007986 */ /* 0x008fe8000c101904 */
        /* <DEDUP_REMOVED lines=8> */
[----:B0-----:R-:W3:Y:S01]  /*01f0*/  LDG.E R11, desc[UR4][R2.64+0x1c] ;  /* 0x00001c04020b7981 */ /* 0x001ee2000c1e1900 */
[----:B--2---:R-:W-:-:S04]  /*0200*/  FFMA R6, R0, R7, RZ ;  /* 0x0000000700067223 */ /* 0x004fc800000000ff */
[----:B------:R-:W-:-:S04]  /*0210*/  FFMA R6, R0, R7, R6 ;  /* 0x0000000700067223 */ /* 0x000fc80000000006 */
        /* <DEDUP_REMOVED lines=10> */
[CC--:B------:R-:W-:Y:S01]  /*02c0*/  FFMA R6, R0.reuse, R7.reuse, R6 ;  /* 0x0000000700067223 */ /* 0x0c0fe20000000006 */
[----:B---3--:R-:W-:Y:S04]  /*02d0*/  STG.E desc[UR4][R4.64+0x1c], R11 ;  /* 0x00001c0b04007986 */ /* 0x008fe8000c101904 */
[----:B------:R-:W2:Y:S01]  /*02e0*/  LDG.E R9, desc[UR4][R2.64+0x20] ;  /* 0x0000200402097981 */ /* 0x000ea2000c1e1900 */
        /* <DEDUP_REMOVED lines=44> */
[----:B--2---:R-:W-:Y:S04]  /*05b0*/  STG.E desc[UR4][R4.64+0x20], R9 ;  /* 0x0000200904007986 */ /* 0x004fe8000c101904 */
        /* <DEDUP_REMOVED lines=43> */
[----:B------:R-:W-:-:S05]  /*0870*/  FFMA R7, R0, R7, R6 ;  /* 0x0000000700077223 */ /* 0x000fca0000000006 */
[----:B------:R-:W-:Y:S04]  /*0880*/  STG.E desc[UR4][R4.64], R7 ;  /* 0x0000000704007986 */ /* 0x000fe8000c101904 */
[----:B--2---:R-:W-:Y:S01]  /*0890*/  STG.E desc[UR4][R4.64+0x24], R3 ;  /* 0x0000240304007986 */ /* 0x004fe2000c101904 */
[----:B------:R-:W-:Y:S05]  /*08a0*/  EXIT ;  /* 0x000000000000794d */ /* 0x000fea0003800000 */
.L_x_0:
[----:B------:R-:W-:-:S00]  /*08b0*/  BRA `(.L_x_0) ;  /* 0xfffffffc00fc7947 */ /* 0x000fc0000383ffff */
[----:B------:R-:W-:-:S00]  /*08c0*/  NOP ;  /* 0x0000000000007918 */ /* 0x000fc00000000000 */
        /* <DEDUP_REMOVED lines=11> */
.L_x_1:


//--------------------- .nv.shared.reserved.0     --------------------------
	.section	.nv.shared.reserved.0,"aw",@nobits
	.weak		__nv_reservedSMEM_offset_0_alias
	.size		__nv_reservedSMEM_offset_0_alias, 0, 64
	.other		__nv_reservedSMEM_offset_0_alias,@"STO_CUDA_RESERVED_SHARED STV_DEFAULT"
__nv_reservedSMEM_offset_0_alias:
	.zero		0
	.zero		64


//--------------------- .nv.constant0._Z6VecCpyPfS_S_i --------------------------
	.section	.nv.constant0._Z6VecCpyPfS_S_i,"a",@progbits
	.sectionflags	@""
	.align	4
.nv.constant0._Z6VecCpyPfS_S_i:
	.zero		924


//--------------------- SYMBOLS --------------------------

	.type		.nv.reservedSmem.offset0,@object
	.size		.nv.reservedSmem.offset0,0x4
